//
// Generated by NVIDIA NVVM Compiler
//
// Compiler Build ID: CL-36424714
// Cuda compilation tools, release 13.0, V13.0.88
// Based on NVVM 20.0.0
//

.version 9.0
.target sm_100
.address_size 64

	// .globl	_Z6gpuSumPiS_iii

.visible .entry _Z6gpuSumPiS_iii(
	.param .u64 .ptr .align 1 _Z6gpuSumPiS_iii_param_0,
	.param .u64 .ptr .align 1 _Z6gpuSumPiS_iii_param_1,
	.param .u32 _Z6gpuSumPiS_iii_param_2,
	.param .u32 _Z6gpuSumPiS_iii_param_3,
	.param .u32 _Z6gpuSumPiS_iii_param_4
)
{
	.reg .pred 	%p<6>;
	.reg .b32 	%r<41>;
	.reg .b64 	%rd<12>;

	ld.param.u64 	%rd4, [_Z6gpuSumPiS_iii_param_0];
	ld.param.u64 	%rd5, [_Z6gpuSumPiS_iii_param_1];
	ld.param.u32 	%r18, [_Z6gpuSumPiS_iii_param_3];
	cvta.to.global.u64 	%rd1, %rd4;
	cvta.to.global.u64 	%rd6, %rd5;
	mov.u32 	%r19, %ctaid.x;
	mov.u32 	%r20, %ntid.x;
	mov.u32 	%r21, %tid.x;
	mad.lo.s32 	%r22, %r19, %r20, %r21;
	mul.lo.s32 	%r1, %r18, %r22;
	add.s32 	%r2, %r1, %r18;
	mul.wide.s32 	%rd7, %r22, 4;
	add.s64 	%rd2, %rd6, %rd7;
	st.global.u32 	[%rd2], %r2;
	setp.lt.s32 	%p1, %r18, 1;
	@%p1 bra 	$L__BB0_7;
	add.s32 	%r23, %r1, 1;
	max.s32 	%r3, %r2, %r23;
	sub.s32 	%r24, %r3, %r1;
	and.b32  	%r4, %r24, 3;
	setp.eq.s32 	%p2, %r4, 0;
	mov.u32 	%r37, %r2;
	mov.u32 	%r38, %r1;
	@%p2 bra 	$L__BB0_4;
	neg.s32 	%r34, %r4;
	mov.u32 	%r37, %r2;
	mov.u32 	%r38, %r1;
$L__BB0_3:
	.pragma "nounroll";
	mul.wide.s32 	%rd8, %r38, 4;
	add.s64 	%rd9, %rd1, %rd8;
	ld.global.u32 	%r25, [%rd9];
	add.s32 	%r37, %r37, %r25;
	st.global.u32 	[%rd2], %r37;
	add.s32 	%r38, %r38, 1;
	add.s32 	%r34, %r34, 1;
	setp.ne.s32 	%p3, %r34, 0;
	@%p3 bra 	$L__BB0_3;
$L__BB0_4:
	sub.s32 	%r26, %r1, %r3;
	setp.gt.u32 	%p4, %r26, -4;
	@%p4 bra 	$L__BB0_7;
	add.s64 	%rd3, %rd1, 8;
$L__BB0_6:
	mul.wide.s32 	%rd10, %r38, 4;
	add.s64 	%rd11, %rd3, %rd10;
	ld.global.u32 	%r27, [%rd11+-8];
	add.s32 	%r28, %r37, %r27;
	st.global.u32 	[%rd2], %r28;
	ld.global.u32 	%r29, [%rd11+-4];
	add.s32 	%r30, %r28, %r29;
	st.global.u32 	[%rd2], %r30;
	ld.global.u32 	%r31, [%rd11];
	add.s32 	%r32, %r30, %r31;
	st.global.u32 	[%rd2], %r32;
	ld.global.u32 	%r33, [%rd11+4];
	add.s32 	%r37, %r32, %r33;
	st.global.u32 	[%rd2], %r37;
	add.s32 	%r38, %r38, 4;
	setp.lt.s32 	%p5, %r38, %r2;
	@%p5 bra 	$L__BB0_6;
$L__BB0_7:
	ret;

}


// ===== COMPILED SASS (sm_100) =====

	.target	sm_100

	.elftype	@"ET_EXEC"


//--------------------- .note.nv.tkinfo           --------------------------
	.section	.note.nv.tkinfo,"",@"SHT_NOTE"
	.sectionflags	@"SHF_NOTE_NV_TKINFO"
	.tkinfo
        /*0018*/ 	.word	0x00000002
        /*0030*/ 	.string	""
        /*0030*/ 	.string	"ptxas"
        /*0030*/ 	.string	"Cuda compilation tools, release 13.0, V13.0.88"
        /*0030*/ 	.string	"Build cuda_13.0.r13.0/compiler.36424714_0"
        /*0030*/ 	.string	"-arch sm_100 -m 64 "



//--------------------- .note.nv.cuinfo           --------------------------
	.section	.note.nv.cuinfo,"",@"SHT_NOTE"
	.sectionflags	@"SHF_NOTE_NV_CUINFO"
        /*0018*/ 	.short	0x0002
        /*001a*/ 	.short	0x0064
        /*001c*/ 	.short	0x0082
	.zero		2


//--------------------- .nv.info                  --------------------------
	.section	.nv.info,"",@"SHT_CUDA_INFO"
	.align	4


	//----- nvinfo : EIATTR_REGCOUNT
	.align		4
        /*0000*/ 	.byte	0x04, 0x2f
        /*0002*/ 	.short	(.L_1 - .L_0)
	.align		4
.L_0:
        /*0004*/ 	.word	index@(_Z6gpuSumPiS_iii)
        /*0008*/ 	.word	0x00000012


	//----- nvinfo : EIATTR_FRAME_SIZE
	.align		4
.L_1:
        /*000c*/ 	.byte	0x04, 0x11
        /*000e*/ 	.short	(.L_3 - .L_2)
	.align		4
.L_2:
        /*0010*/ 	.word	index@(_Z6gpuSumPiS_iii)
        /*0014*/ 	.word	0x00000000


	//----- nvinfo : EIATTR_MIN_STACK_SIZE
	.align		4
.L_3:
        /*0018*/ 	.byte	0x04, 0x12
        /*001a*/ 	.short	(.L_5 - .L_4)
	.align		4
.L_4:
        /*001c*/ 	.word	index@(_Z6gpuSumPiS_iii)
        /*0020*/ 	.word	0x00000000
.L_5:


//--------------------- .nv.compat                --------------------------
	.section	.nv.compat,"",@"SHT_CUDA_COMPAT_INFO"
	.align	4
        /*0000*/ 	.byte	0x02, 0x09, 0x00, 0x00, 0x02, 0x02, 0x01, 0x00, 0x02, 0x05, 0x05, 0x00, 0x03, 0x07, 0x01, 0x01
        /*0010*/ 	.byte	0x02, 0x03, 0x00, 0x00, 0x02, 0x06, 0x01, 0x00, 0x04, 0x0b, 0x08, 0x00, 0x09, 0x00, 0x00, 0x00
        /*0020*/ 	.byte	0x00, 0x00, 0x00, 0x00


//--------------------- .nv.info._Z6gpuSumPiS_iii --------------------------
	.section	.nv.info._Z6gpuSumPiS_iii,"",@"SHT_CUDA_INFO"
	.sectionflags	@""
	.align	4


	//----- nvinfo : EIATTR_CUDA_API_VERSION
	.align		4
        /*0000*/ 	.byte	0x04, 0x37
        /*0002*/ 	.short	(.L_7 - .L_6)
.L_6:
        /*0004*/ 	.word	0x00000082


	//----- nvinfo : EIATTR_KPARAM_INFO
	.align		4
.L_7:
        /*0008*/ 	.byte	0x04, 0x17
        /*000a*/ 	.short	(.L_9 - .L_8)
.L_8:
        /*000c*/ 	.word	0x00000000
        /*0010*/ 	.short	0x0004
        /*0012*/ 	.short	0x0018
        /*0014*/ 	.byte	0x00, 0xf0, 0x11, 0x00


	//----- nvinfo : EIATTR_KPARAM_INFO
	.align		4
.L_9:
        /*0018*/ 	.byte	0x04, 0x17
        /*001a*/ 	.short	(.L_11 - .L_10)
.L_10:
        /*001c*/ 	.word	0x00000000
        /*0020*/ 	.short	0x0003
        /*0022*/ 	.short	0x0014
        /*0024*/ 	.byte	0x00, 0xf0, 0x11, 0x00


	//----- nvinfo : EIATTR_KPARAM_INFO
	.align		4
.L_11:
        /*0028*/ 	.byte	0x04, 0x17
        /*002a*/ 	.short	(.L_13 - .L_12)
.L_12:
        /*002c*/ 	.word	0x00000000
        /*0030*/ 	.short	0x0002
        /*0032*/ 	.short	0x0010
        /*0034*/ 	.byte	0x00, 0xf0, 0x11, 0x00


	//----- nvinfo : EIATTR_KPARAM_INFO
	.align		4
.L_13:
        /*0038*/ 	.byte	0x04, 0x17
        /*003a*/ 	.short	(.L_15 - .L_14)
.L_14:
        /*003c*/ 	.word	0x00000000
        /*0040*/ 	.short	0x0001
        /*0042*/ 	.short	0x0008
        /*0044*/ 	.byte	0x00, 0xf5, 0x21, 0x00


	//----- nvinfo : EIATTR_KPARAM_INFO
	.align		4
.L_15:
        /*0048*/ 	.byte	0x04, 0x17
        /*004a*/ 	.short	(.L_17 - .L_16)
.L_16:
        /*004c*/ 	.word	0x00000000
        /*0050*/ 	.short	0x0000
        /*0052*/ 	.short	0x0000
        /*0054*/ 	.byte	0x00, 0xf5, 0x21, 0x00


	//----- nvinfo : EIATTR_SPARSE_MMA_MASK
	.align		4
.L_17:
        /*0058*/ 	.byte	0x03, 0x50
        /*005a*/ 	.short	0x0000


	//----- nvinfo : EIATTR_MAXREG_COUNT
	.align		4
        /*005c*/ 	.byte	0x03, 0x1b
        /*005e*/ 	.short	0x00ff


	//----- nvinfo : EIATTR_MERCURY_ISA_VERSION
	.align		4
        /*0060*/ 	.byte	0x03, 0x5f
        /*0062*/ 	.short	0x0101


	//----- nvinfo : EIATTR_VRC_CTA_INIT_COUNT
	.align		4
        /*0064*/ 	.byte	0x02, 0x4a
	.zero		1
	.zero		1


	//----- nvinfo : EIATTR_EXIT_INSTR_OFFSETS
	.align		4
        /*0068*/ 	.byte	0x04, 0x1c
        /*006a*/ 	.short	(.L_19 - .L_18)


	//   ....[0]....
.L_18:
        /*006c*/ 	.word	0x000000d0


	//   ....[1]....
        /*0070*/ 	.word	0x00000220


	//   ....[2]....
        /*0074*/ 	.word	0x00000380


	//----- nvinfo : EIATTR_CRS_STACK_SIZE
	.align		4
.L_19:
        /*0078*/ 	.byte	0x04, 0x1e
        /*007a*/ 	.short	(.L_21 - .L_20)
.L_20:
        /*007c*/ 	.word	0x00000000


	//----- nvinfo : EIATTR_CBANK_PARAM_SIZE
	.align		4
.L_21:
        /*0080*/ 	.byte	0x03, 0x19
        /*0082*/ 	.short	0x001c


	//----- nvinfo : EIATTR_PARAM_CBANK
	.align		4
        /*0084*/ 	.byte	0x04, 0x0a
        /*0086*/ 	.short	(.L_23 - .L_22)
	.align		4
.L_22:
        /*0088*/ 	.word	index@(.nv.constant0._Z6gpuSumPiS_iii)
        /*008c*/ 	.short	0x0380
        /*008e*/ 	.short	0x001c


	//----- nvinfo : EIATTR_SW_WAR
	.align		4
.L_23:
        /*0090*/ 	.byte	0x04, 0x36
        /*0092*/ 	.short	(.L_25 - .L_24)
.L_24:
        /*0094*/ 	.word	0x00000008
.L_25:


//--------------------- .nv.callgraph             --------------------------
	.section	.nv.callgraph,"",@"SHT_CUDA_CALLGRAPH"
	.align	4
	.sectionentsize	8
	.align		4
        /*0000*/ 	.word	0x00000000
	.align		4
        /*0004*/ 	.word	0xffffffff
	.align		4
        /*0008*/ 	.word	0x00000000
	.align		4
        /*000c*/ 	.word	0xfffffffe
	.align		4
        /*0010*/ 	.word	0x00000000
	.align		4
        /*0014*/ 	.word	0xfffffffd
	.align		4
        /*0018*/ 	.word	0x00000000
	.align		4
        /*001c*/ 	.word	0xfffffffc


//--------------------- .text._Z6gpuSumPiS_iii    --------------------------
	.section	.text._Z6gpuSumPiS_iii,"ax",@progbits
	.align	128
        .global         _Z6gpuSumPiS_iii
        .type           _Z6gpuSumPiS_iii,@function
        .size           _Z6gpuSumPiS_iii,(.L_x_5 - _Z6gpuSumPiS_iii)
        .other          _Z6gpuSumPiS_iii,@"STO_CUDA_ENTRY STV_DEFAULT"
_Z6gpuSumPiS_iii:
.text._Z6gpuSumPiS_iii:
[----:B------:R-:W-:Y:S01]  /*0000*/  LDC R1, c[0x0][0x37c] ;  /* 0x0000df00ff017b82 */ /* 0x000fe20000000800 */
[----:B------:R-:W0:Y:S07]  /*0010*/  S2R R0, SR_TID.X ;  /* 0x0000000000007919 */ /* 0x000e2e0000002100 */
[----:B------:R-:W0:Y:S01]  /*0020*/  S2UR UR4, SR_CTAID.X ;  /* 0x00000000000479c3 */ /* 0x000e220000002500 */
[----:B------:R-:W1:Y:S07]  /*0030*/  LDCU.64 UR6, c[0x0][0x358] ;  /* 0x00006b00ff0677ac */ /* 0x000e6e0008000a00 */
[----:B------:R-:W0:Y:S08]  /*0040*/  LDC R5, c[0x0][0x360] ;  /* 0x0000d800ff057b82 */ /* 0x000e300000000800 */
[----:B------:R-:W2:Y:S08]  /*0050*/  LDC R9, c[0x0][0x394] ;  /* 0x0000e500ff097b82 */ /* 0x000eb00000000800 */
[----:B------:R-:W3:Y:S01]  /*0060*/  LDC.64 R2, c[0x0][0x388] ;  /* 0x0000e200ff027b82 */ /* 0x000ee20000000a00 */
[----:B0-----:R-:W-:Y:S01]  /*0070*/  IMAD R5, R5, UR4, R0 ;  /* 0x0000000405057c24 */ /* 0x001fe2000f8e0200 */
[----:B--2---:R-:W-:-:S03]  /*0080*/  ISETP.GE.AND P0, PT, R9, 0x1, PT ;  /* 0x000000010900780c */ /* 0x004fc60003f06270 */
[----:B------:R-:W-:-:S04]  /*0090*/  IMAD R0, R5, R9, RZ ;  /* 0x0000000905007224 */ /* 0x000fc800078e02ff */
[----:B------:R-:W-:Y:S02]  /*00a0*/  IMAD.IADD R9, R0, 0x1, R9 ;  /* 0x0000000100097824 */ /* 0x000fe400078e0209 */
[----:B---3--:R-:W-:-:S05]  /*00b0*/  IMAD.WIDE R2, R5, 0x4, R2 ;  /* 0x0000000405027825 */ /* 0x008fca00078e0202 */
[----:B-1----:R0:W-:Y:S01]  /*00c0*/  STG.E desc[UR6][R2.64], R9 ;  /* 0x0000000902007986 */ /* 0x0021e2000c101906 */
[----:B------:R-:W-:Y:S05]  /*00d0*/  @!P0 EXIT ;  /* 0x000000000000894d */ /* 0x000fea0003800000 */
[--C-:B------:R-:W-:Y:S01]  /*00e0*/  VIADDMNMX R5, R0, 0x1, R9.reuse, !PT ;  /* 0x0000000100057846 */ /* 0x100fe20007800109 */
[----:B------:R-:W-:Y:S01]  /*00f0*/  BSSY.RECONVERGENT B0, `(.L_x_0) ;  /* 0x0000012000007945 */ /* 0x000fe20003800200 */
[----:B------:R-:W-:-:S03]  /*0100*/  IMAD.MOV.U32 R11, RZ, RZ, R9 ;  /* 0x000000ffff0b7224 */ /* 0x000fc600078e0009 */
[----:B------:R-:W-:Y:S01]  /*0110*/  IMAD.IADD R4, R5, 0x1, -R0 ;  /* 0x0000000105047824 */ /* 0x000fe200078e0a00 */
[----:B------:R-:W-:-:S04]  /*0120*/  IADD3 R5, PT, PT, R0, -R5, RZ ;  /* 0x8000000500057210 */ /* 0x000fc80007ffe0ff */
[----:B------:R-:W-:Y:S02]  /*0130*/  LOP3.LUT P1, R4, R4, 0x3, RZ, 0xc0, !PT ;  /* 0x0000000304047812 */ /* 0x000fe4000782c0ff */
[----:B------:R-:W-:-:S11]  /*0140*/  ISETP.GT.U32.AND P0, PT, R5, -0x4, PT ;  /* 0xfffffffc0500780c */ /* 0x000fd60003f04070 */
[----:B------:R-:W-:Y:S05]  /*0150*/  @!P1 BRA `(.L_x_1) ;  /* 0x00000000002c9947 */ /* 0x000fea0003800000 */
[----:B------:R-:W1:Y:S01]  /*0160*/  LDC.64 R6, c[0x0][0x380] ;  /* 0x0000e000ff067b82 */ /* 0x000e620000000a00 */
[----:B------:R-:W-:Y:S01]  /*0170*/  IADD3 R8, PT, PT, -R4, RZ, RZ ;  /* 0x000000ff04087210 */ /* 0x000fe20007ffe1ff */
[----:B------:R-:W-:-:S07]  /*0180*/  IMAD.MOV.U32 R11, RZ, RZ, R9 ;  /* 0x000000ffff0b7224 */ /* 0x000fce00078e0009 */
.L_x_2:
[----:B-1----:R-:W-:-:S06]  /*0190*/  IMAD.WIDE R4, R0, 0x4, R6 ;  /* 0x0000000400047825 */ /* 0x002fcc00078e0206 */
[----:B--2---:R-:W2:Y:S01]  /*01a0*/  LDG.E R4, desc[UR6][R4.64] ;  /* 0x0000000604047981 */ /* 0x004ea2000c1e1900 */
[----:B------:R-:W-:Y:S01]  /*01b0*/  VIADD R8, R8, 0x1 ;  /* 0x0000000108087836 */ /* 0x000fe20000000000 */
[----:B------:R-:W-:-:S04]  /*01c0*/  IADD3 R0, PT, PT, R0, 0x1, RZ ;  /* 0x0000000100007810 */ /* 0x000fc80007ffe0ff */
[----:B------:R-:W-:Y:S02]  /*01d0*/  ISETP.NE.AND P1, PT, R8, RZ, PT ;  /* 0x000000ff0800720c */ /* 0x000fe40003f25270 */
[----:B--2---:R-:W-:-:S05]  /*01e0*/  IADD3 R11, PT, PT, R4, R11, RZ ;  /* 0x0000000b040b7210 */ /* 0x004fca0007ffe0ff */
[----:B------:R2:W-:Y:S06]  /*01f0*/  STG.E desc[UR6][R2.64], R11 ;  /* 0x0000000b02007986 */ /* 0x0005ec000c101906 */
[----:B------:R-:W-:Y:S05]  /*0200*/  @P1 BRA `(.L_x_2) ;  /* 0xfffffffc00e01947 */ /* 0x000fea000383ffff */
.L_x_1:
[----:B------:R-:W-:Y:S05]  /*0210*/  BSYNC.RECONVERGENT B0 ;  /* 0x0000000000007941 */ /* 0x000fea0003800200 */
.L_x_0:
[----:B------:R-:W-:Y:S05]  /*0220*/  @P0 EXIT ;  /* 0x000000000000094d */ /* 0x000fea0003800000 */
[----:B------:R-:W1:Y:S02]  /*0230*/  LDCU.64 UR4, c[0x0][0x380] ;  /* 0x00007000ff0477ac */ /* 0x000e640008000a00 */
[----:B-1----:R-:W-:-:S04]  /*0240*/  UIADD3 UR4, UP0, UPT, UR4, 0x8, URZ ;  /* 0x0000000804047890 */ /* 0x002fc8000ff1e0ff */
[----:B------:R-:W-:-:S12]  /*0250*/  UIADD3.X UR5, UPT, UPT, URZ, UR5, URZ, UP0, !UPT ;  /* 0x00000005ff057290 */ /* 0x000fd800087fe4ff */
.L_x_3:
[----:B------:R-:W-:Y:S01]  /*0260*/  MOV R5, UR5 ;  /* 0x0000000500057c02 */ /* 0x000fe20008000f00 */
[----:B------:R-:W-:-:S04]  /*0270*/  IMAD.U32 R4, RZ, RZ, UR4 ;  /* 0x00000004ff047e24 */ /* 0x000fc8000f8e00ff */
[----:B------:R-:W-:-:S05]  /*0280*/  IMAD.WIDE R4, R0, 0x4, R4 ;  /* 0x0000000400047825 */ /* 0x000fca00078e0204 */
[----:B------:R-:W3:Y:S02]  /*0290*/  LDG.E R6, desc[UR6][R4.64+-0x8] ;  /* 0xfffff80604067981 */ /* 0x000ee4000c1e1900 */
[----:B-1-3--:R-:W-:-:S05]  /*02a0*/  IMAD.IADD R7, R6, 0x1, R11 ;  /* 0x0000000106077824 */ /* 0x00afca00078e020b */
[----:B------:R1:W-:Y:S04]  /*02b0*/  STG.E desc[UR6][R2.64], R7 ;  /* 0x0000000702007986 */ /* 0x0003e8000c101906 */
[----:B------:R-:W3:Y:S02]  /*02c0*/  LDG.E R6, desc[UR6][R4.64+-0x4] ;  /* 0xfffffc0604067981 */ /* 0x000ee4000c1e1900 */
[----:B---3--:R-:W-:-:S05]  /*02d0*/  IADD3 R13, PT, PT, R7, R6, RZ ;  /* 0x00000006070d7210 */ /* 0x008fca0007ffe0ff */
[----:B------:R1:W-:Y:S04]  /*02e0*/  STG.E desc[UR6][R2.64], R13 ;  /* 0x0000000d02007986 */ /* 0x0003e8000c101906 */
[----:B------:R-:W3:Y:S02]  /*02f0*/  LDG.E R6, desc[UR6][R4.64] ;  /* 0x0000000604067981 */ /* 0x000ee4000c1e1900 */
[----:B---3--:R-:W-:-:S05]  /*0300*/  IMAD.IADD R15, R13, 0x1, R6 ;  /* 0x000000010d0f7824 */ /* 0x008fca00078e0206 */
[----:B------:R1:W-:Y:S04]  /*0310*/  STG.E desc[UR6][R2.64], R15 ;  /* 0x0000000f02007986 */ /* 0x0003e8000c101906 */
[----:B------:R-:W2:Y:S01]  /*0320*/  LDG.E R6, desc[UR6][R4.64+0x4] ;  /* 0x0000040604067981 */ /* 0x000ea2000c1e1900 */
[----:B------:R-:W-:-:S04]  /*0330*/  IADD3 R0, PT, PT, R0, 0x4, RZ ;  /* 0x0000000400007810 */ /* 0x000fc80007ffe0ff */
[----:B------:R-:W-:Y:S02]  /*0340*/  ISETP.GE.AND P0, PT, R0, R9, PT ;  /* 0x000000090000720c */ /* 0x000fe40003f06270 */
[----:B--2---:R-:W-:-:S05]  /*0350*/  IADD3 R11, PT, PT, R15, R6, RZ ;  /* 0x000000060f0b7210 */ /* 0x004fca0007ffe0ff */
[----:B------:R1:W-:Y:S06]  /*0360*/  STG.E desc[UR6][R2.64], R11 ;  /* 0x0000000b02007986 */ /* 0x0003ec000c101906 */
[----:B------:R-:W-:Y:S05]  /*0370*/  @!P0 BRA `(.L_x_3) ;  /* 0xfffffffc00b88947 */ /* 0x000fea000383ffff */
[----:B------:R-:W-:Y:S05]  /*0380*/  EXIT ;  /* 0x000000000000794d */ /* 0x000fea0003800000 */
.L_x_4:
[----:B------:R-:W-:-:S00]  /*0390*/  BRA `(.L_x_4) ;  /* 0xfffffffc00fc7947 */ /* 0x000fc0000383ffff */
[----:B------:R-:W-:-:S00]  /*03a0*/  NOP ;  /* 0x0000000000007918 */ /* 0x000fc00000000000 */
        /* <DEDUP_REMOVED lines=13> */
.L_x_5:


//--------------------- .nv.shared.reserved.0     --------------------------
	.section	.nv.shared.reserved.0,"aw",@nobits
	.weak		__nv_reservedSMEM_offset_0_alias
	.size		__nv_reservedSMEM_offset_0_alias, 0, 64
	.other		__nv_reservedSMEM_offset_0_alias,@"STO_CUDA_RESERVED_SHARED STV_DEFAULT"
__nv_reservedSMEM_offset_0_alias:
	.zero		0
	.zero		64


//--------------------- .nv.constant0._Z6gpuSumPiS_iii --------------------------
	.section	.nv.constant0._Z6gpuSumPiS_iii,"a",@progbits
	.sectionflags	@""
	.align	4
.nv.constant0._Z6gpuSumPiS_iii:
	.zero		924


//--------------------- SYMBOLS --------------------------

	.type		.nv.reservedSmem.offset0,@object
	.size		.nv.reservedSmem.offset0,0x4
